//
// Generated by NVIDIA NVVM Compiler
//
// Compiler Build ID: CL-36424714
// Cuda compilation tools, release 13.0, V13.0.88
// Based on NVVM 20.0.0
//

.version 9.0
.target sm_100
.address_size 64

	// .globl	_Z4spmvPfPiS0_S_S_iiS0_i

.visible .entry _Z4spmvPfPiS0_S_S_iiS0_i(
	.param .u64 .ptr .align 1 _Z4spmvPfPiS0_S_S_iiS0_i_param_0,
	.param .u64 .ptr .align 1 _Z4spmvPfPiS0_S_S_iiS0_i_param_1,
	.param .u64 .ptr .align 1 _Z4spmvPfPiS0_S_S_iiS0_i_param_2,
	.param .u64 .ptr .align 1 _Z4spmvPfPiS0_S_S_iiS0_i_param_3,
	.param .u64 .ptr .align 1 _Z4spmvPfPiS0_S_S_iiS0_i_param_4,
	.param .u32 _Z4spmvPfPiS0_S_S_iiS0_i_param_5,
	.param .u32 _Z4spmvPfPiS0_S_S_iiS0_i_param_6,
	.param .u64 .ptr .align 1 _Z4spmvPfPiS0_S_S_iiS0_i_param_7,
	.param .u32 _Z4spmvPfPiS0_S_S_iiS0_i_param_8
)
{


	ret;

}


// ===== COMPILED SASS (sm_100) =====

	.target	sm_100

	.elftype	@"ET_EXEC"


//--------------------- .note.nv.tkinfo           --------------------------
	.section	.note.nv.tkinfo,"",@"SHT_NOTE"
	.sectionflags	@"SHF_NOTE_NV_TKINFO"
	.tkinfo
        /*0018*/ 	.word	0x00000002
        /*0030*/ 	.string	""
        /*0030*/ 	.string	"ptxas"
        /*0030*/ 	.string	"Cuda compilation tools, release 13.0, V13.0.88"
        /*0030*/ 	.string	"Build cuda_13.0.r13.0/compiler.36424714_0"
        /*0030*/ 	.string	"-arch sm_100 -m 64 "



//--------------------- .note.nv.cuinfo           --------------------------
	.section	.note.nv.cuinfo,"",@"SHT_NOTE"
	.sectionflags	@"SHF_NOTE_NV_CUINFO"
        /*0018*/ 	.short	0x0002
        /*001a*/ 	.short	0x0064
        /*001c*/ 	.short	0x0082
	.zero		2


//--------------------- .nv.info                  --------------------------
	.section	.nv.info,"",@"SHT_CUDA_INFO"
	.align	4


	//----- nvinfo : EIATTR_REGCOUNT
	.align		4
        /*0000*/ 	.byte	0x04, 0x2f
        /*0002*/ 	.short	(.L_1 - .L_0)
	.align		4
.L_0:
        /*0004*/ 	.word	index@(_Z4spmvPfPiS0_S_S_iiS0_i)
        /*0008*/ 	.word	0x00000004


	//----- nvinfo : EIATTR_FRAME_SIZE
	.align		4
.L_1:
        /*000c*/ 	.byte	0x04, 0x11
        /*000e*/ 	.short	(.L_3 - .L_2)
	.align		4
.L_2:
        /*0010*/ 	.word	index@(_Z4spmvPfPiS0_S_S_iiS0_i)
        /*0014*/ 	.word	0x00000000


	//----- nvinfo : EIATTR_MIN_STACK_SIZE
	.align		4
.L_3:
        /*0018*/ 	.byte	0x04, 0x12
        /*001a*/ 	.short	(.L_5 - .L_4)
	.align		4
.L_4:
        /*001c*/ 	.word	index@(_Z4spmvPfPiS0_S_S_iiS0_i)
        /*0020*/ 	.word	0x00000000
.L_5:


//--------------------- .nv.compat                --------------------------
	.section	.nv.compat,"",@"SHT_CUDA_COMPAT_INFO"
	.align	4
        /*0000*/ 	.byte	0x02, 0x09, 0x00, 0x00, 0x02, 0x02, 0x01, 0x00, 0x02, 0x05, 0x05, 0x00, 0x03, 0x07, 0x01, 0x01
        /*0010*/ 	.byte	0x02, 0x03, 0x00, 0x00, 0x02, 0x06, 0x01, 0x00, 0x04, 0x0b, 0x08, 0x00, 0x09, 0x00, 0x00, 0x00
        /*0020*/ 	.byte	0x00, 0x00, 0x00, 0x00


//--------------------- .nv.info._Z4spmvPfPiS0_S_S_iiS0_i --------------------------
	.section	.nv.info._Z4spmvPfPiS0_S_S_iiS0_i,"",@"SHT_CUDA_INFO"
	.sectionflags	@""
	.align	4


	//----- nvinfo : EIATTR_CUDA_API_VERSION
	.align		4
        /*0000*/ 	.byte	0x04, 0x37
        /*0002*/ 	.short	(.L_7 - .L_6)
.L_6:
        /*0004*/ 	.word	0x00000082


	//----- nvinfo : EIATTR_KPARAM_INFO
	.align		4
.L_7:
        /*0008*/ 	.byte	0x04, 0x17
        /*000a*/ 	.short	(.L_9 - .L_8)
.L_8:
        /*000c*/ 	.word	0x00000000
        /*0010*/ 	.short	0x0008
        /*0012*/ 	.short	0x0038
        /*0014*/ 	.byte	0x00, 0xf0, 0x11, 0x00


	//----- nvinfo : EIATTR_KPARAM_INFO
	.align		4
.L_9:
        /*0018*/ 	.byte	0x04, 0x17
        /*001a*/ 	.short	(.L_11 - .L_10)
.L_10:
        /*001c*/ 	.word	0x00000000
        /*0020*/ 	.short	0x0007
        /*0022*/ 	.short	0x0030
        /*0024*/ 	.byte	0x00, 0xf5, 0x21, 0x00


	//----- nvinfo : EIATTR_KPARAM_INFO
	.align		4
.L_11:
        /*0028*/ 	.byte	0x04, 0x17
        /*002a*/ 	.short	(.L_13 - .L_12)
.L_12:
        /*002c*/ 	.word	0x00000000
        /*0030*/ 	.short	0x0006
        /*0032*/ 	.short	0x002c
        /*0034*/ 	.byte	0x00, 0xf0, 0x11, 0x00


	//----- nvinfo : EIATTR_KPARAM_INFO
	.align		4
.L_13:
        /*0038*/ 	.byte	0x04, 0x17
        /*003a*/ 	.short	(.L_15 - .L_14)
.L_14:
        /*003c*/ 	.word	0x00000000
        /*0040*/ 	.short	0x0005
        /*0042*/ 	.short	0x0028
        /*0044*/ 	.byte	0x00, 0xf0, 0x11, 0x00


	//----- nvinfo : EIATTR_KPARAM_INFO
	.align		4
.L_15:
        /*0048*/ 	.byte	0x04, 0x17
        /*004a*/ 	.short	(.L_17 - .L_16)
.L_16:
        /*004c*/ 	.word	0x00000000
        /*0050*/ 	.short	0x0004
        /*0052*/ 	.short	0x0020
        /*0054*/ 	.byte	0x00, 0xf5, 0x21, 0x00


	//----- nvinfo : EIATTR_KPARAM_INFO
	.align		4
.L_17:
        /*0058*/ 	.byte	0x04, 0x17
        /*005a*/ 	.short	(.L_19 - .L_18)
.L_18:
        /*005c*/ 	.word	0x00000000
        /*0060*/ 	.short	0x0003
        /*0062*/ 	.short	0x0018
        /*0064*/ 	.byte	0x00, 0xf5, 0x21, 0x00


	//----- nvinfo : EIATTR_KPARAM_INFO
	.align		4
.L_19:
        /*0068*/ 	.byte	0x04, 0x17
        /*006a*/ 	.short	(.L_21 - .L_20)
.L_20:
        /*006c*/ 	.word	0x00000000
        /*0070*/ 	.short	0x0002
        /*0072*/ 	.short	0x0010
        /*0074*/ 	.byte	0x00, 0xf5, 0x21, 0x00


	//----- nvinfo : EIATTR_KPARAM_INFO
	.align		4
.L_21:
        /*0078*/ 	.byte	0x04, 0x17
        /*007a*/ 	.short	(.L_23 - .L_22)
.L_22:
        /*007c*/ 	.word	0x00000000
        /*0080*/ 	.short	0x0001
        /*0082*/ 	.short	0x0008
        /*0084*/ 	.byte	0x00, 0xf5, 0x21, 0x00


	//----- nvinfo : EIATTR_KPARAM_INFO
	.align		4
.L_23:
        /*0088*/ 	.byte	0x04, 0x17
        /*008a*/ 	.short	(.L_25 - .L_24)
.L_24:
        /*008c*/ 	.word	0x00000000
        /*0090*/ 	.short	0x0000
        /*0092*/ 	.short	0x0000
        /*0094*/ 	.byte	0x00, 0xf5, 0x21, 0x00


	//----- nvinfo : EIATTR_SPARSE_MMA_MASK
	.align		4
.L_25:
        /*0098*/ 	.byte	0x03, 0x50
        /*009a*/ 	.short	0x0000


	//----- nvinfo : EIATTR_MAXREG_COUNT
	.align		4
        /*009c*/ 	.byte	0x03, 0x1b
        /*009e*/ 	.short	0x00ff


	//----- nvinfo : EIATTR_MERCURY_ISA_VERSION
	.align		4
        /*00a0*/ 	.byte	0x03, 0x5f
        /*00a2*/ 	.short	0x0101


	//----- nvinfo : EIATTR_VRC_CTA_INIT_COUNT
	.align		4
        /*00a4*/ 	.byte	0x02, 0x4a
	.zero		1
	.zero		1


	//----- nvinfo : EIATTR_EXIT_INSTR_OFFSETS
	.align		4
        /*00a8*/ 	.byte	0x04, 0x1c
        /*00aa*/ 	.short	(.L_27 - .L_26)


	//   ....[0]....
.L_26:
        /*00ac*/ 	.word	0x00000010


	//----- nvinfo : EIATTR_CBANK_PARAM_SIZE
	.align		4
.L_27:
        /*00b0*/ 	.byte	0x03, 0x19
        /*00b2*/ 	.short	0x003c


	//----- nvinfo : EIATTR_PARAM_CBANK
	.align		4
        /*00b4*/ 	.byte	0x04, 0x0a
        /*00b6*/ 	.short	(.L_29 - .L_28)
	.align		4
.L_28:
        /*00b8*/ 	.word	index@(.nv.constant0._Z4spmvPfPiS0_S_S_iiS0_i)
        /*00bc*/ 	.short	0x0380
        /*00be*/ 	.short	0x003c


	//----- nvinfo : EIATTR_SW_WAR
	.align		4
.L_29:
        /*00c0*/ 	.byte	0x04, 0x36
        /*00c2*/ 	.short	(.L_31 - .L_30)
.L_30:
        /*00c4*/ 	.word	0x00000008
.L_31:


//--------------------- .nv.callgraph             --------------------------
	.section	.nv.callgraph,"",@"SHT_CUDA_CALLGRAPH"
	.align	4
	.sectionentsize	8
	.align		4
        /*0000*/ 	.word	0x00000000
	.align		4
        /*0004*/ 	.word	0xffffffff
	.align		4
        /*0008*/ 	.word	0x00000000
	.align		4
        /*000c*/ 	.word	0xfffffffe
	.align		4
        /*0010*/ 	.word	0x00000000
	.align		4
        /*0014*/ 	.word	0xfffffffd
	.align		4
        /*0018*/ 	.word	0x00000000
	.align		4
        /*001c*/ 	.word	0xfffffffc


//--------------------- .text._Z4spmvPfPiS0_S_S_iiS0_i --------------------------
	.section	.text._Z4spmvPfPiS0_S_S_iiS0_i,"ax",@progbits
	.align	128
        .global         _Z4spmvPfPiS0_S_S_iiS0_i
        .type           _Z4spmvPfPiS0_S_S_iiS0_i,@function
        .size           _Z4spmvPfPiS0_S_S_iiS0_i,(.L_x_1 - _Z4spmvPfPiS0_S_S_iiS0_i)
        .other          _Z4spmvPfPiS0_S_S_iiS0_i,@"STO_CUDA_ENTRY STV_DEFAULT"
_Z4spmvPfPiS0_S_S_iiS0_i:
.text._Z4spmvPfPiS0_S_S_iiS0_i:
[----:B------:R-:W-:Y:S01]  /*0000*/  LDC R1, c[0x0][0x37c] ;  /* 0x0000df00ff017b82 */ /* 0x000fe20000000800 */
[----:B------:R-:W-:Y:S05]  /*0010*/  EXIT ;  /* 0x000000000000794d */ /* 0x000fea0003800000 */
.L_x_0:
[----:B------:R-:W-:-:S00]  /*0020*/  BRA `(.L_x_0) ;  /* 0xfffffffc00fc7947 */ /* 0x000fc0000383ffff */
[----:B------:R-:W-:-:S00]  /*0030*/  NOP ;  /* 0x0000000000007918 */ /* 0x000fc00000000000 */
        /* <DEDUP_REMOVED lines=12> */
.L_x_1:


//--------------------- .nv.shared.reserved.0     --------------------------
	.section	.nv.shared.reserved.0,"aw",@nobits
	.weak		__nv_reservedSMEM_offset_0_alias
	.size		__nv_reservedSMEM_offset_0_alias, 0, 64
	.other		__nv_reservedSMEM_offset_0_alias,@"STO_CUDA_RESERVED_SHARED STV_DEFAULT"
__nv_reservedSMEM_offset_0_alias:
	.zero		0
	.zero		64


//--------------------- .nv.constant0._Z4spmvPfPiS0_S_S_iiS0_i --------------------------
	.section	.nv.constant0._Z4spmvPfPiS0_S_S_iiS0_i,"a",@progbits
	.sectionflags	@""
	.align	4
.nv.constant0._Z4spmvPfPiS0_S_S_iiS0_i:
	.zero		956


//--------------------- SYMBOLS --------------------------

	.type		.nv.reservedSmem.offset0,@object
	.size		.nv.reservedSmem.offset0,0x4
